	.headerflags	@"EF_CUDA_TEXMODE_UNIFIED EF_CUDA_64BIT_ADDRESS EF_CUDA_ACCELERATORS EF_CUDA_SM90 EF_CUDA_VIRTUAL_SM(EF_CUDA_SM90)"
	.elftype	@"ET_EXEC"


//--------------------- .nv.info                  --------------------------
	.section	.nv.info,"",@"SHT_CUDA_INFO"
	.align	4


	//----- nvinfo : EIATTR_REGCOUNT
	.align		4
        /*0000*/ 	.byte	0x04, 0x2f
        /*0002*/ 	.short	(.L_3 - .L_2)
	.align		4
.L_2:
        /*0004*/ 	.word	index@(triton_poi_fused__native_batch_norm_legit_no_training_27)
        /*0008*/ 	.word	0x00000012


	//----- nvinfo : EIATTR_MIN_STACK_SIZE
	.align		4
.L_3:
        /*000c*/ 	.byte	0x04, 0x12
        /*000e*/ 	.short	(.L_5 - .L_4)
	.align		4
.L_4:
        /*0010*/ 	.word	index@(triton_poi_fused__native_batch_norm_legit_no_training_27)
        /*0014*/ 	.word	0x00000000


	//----- nvinfo : EIATTR_FRAME_SIZE
	.align		4
.L_5:
        /*0018*/ 	.byte	0x04, 0x11
        /*001a*/ 	.short	(.L_7 - .L_6)
	.align		4
.L_6:
        /*001c*/ 	.word	index@(triton_poi_fused__native_batch_norm_legit_no_training_27)
        /*0020*/ 	.word	0x00000000


	//----- nvinfo : EIATTR_MIN_STACK_SIZE
	.align		4
.L_7:
        /*0024*/ 	.byte	0x04, 0x12
        /*0026*/ 	.short	(.L_9 - .L_8)
	.align		4
.L_8:
        /*0028*/ 	.word	index@(triton_poi_fused__native_batch_norm_legit_no_training_27)
        /*002c*/ 	.word	0x00000000
.L_9:


//--------------------- .nv.info.triton_poi_fused__native_batch_norm_legit_no_training_27 --------------------------
	.section	.nv.info.triton_poi_fused__native_batch_norm_legit_no_training_27,"",@"SHT_CUDA_INFO"
	.sectionflags	@""
	.align	4


	//----- nvinfo : EIATTR_CUDA_API_VERSION
	.align		4
        /*0000*/ 	.byte	0x04, 0x37
        /*0002*/ 	.short	(.L_11 - .L_10)
.L_10:
        /*0004*/ 	.word	0x0000007c


	//----- nvinfo : EIATTR_KPARAM_INFO
	.align		4
.L_11:
        /*0008*/ 	.byte	0x04, 0x17
        /*000a*/ 	.short	(.L_13 - .L_12)
.L_12:
        /*000c*/ 	.word	0x00000000
        /*0010*/ 	.short	0x0006
        /*0012*/ 	.short	0x0030
        /*0014*/ 	.byte	0x00, 0xf0, 0x11, 0x00


	//----- nvinfo : EIATTR_KPARAM_INFO
	.align		4
.L_13:
        /*0018*/ 	.byte	0x04, 0x17
        /*001a*/ 	.short	(.L_15 - .L_14)
.L_14:
        /*001c*/ 	.word	0x00000000
        /*0020*/ 	.short	0x0005
        /*0022*/ 	.short	0x0028
        /*0024*/ 	.byte	0x00, 0xf4, 0x21, 0x00


	//----- nvinfo : EIATTR_KPARAM_INFO
	.align		4
.L_15:
        /*0028*/ 	.byte	0x04, 0x17
        /*002a*/ 	.short	(.L_17 - .L_16)
.L_16:
        /*002c*/ 	.word	0x00000000
        /*0030*/ 	.short	0x0004
        /*0032*/ 	.short	0x0020
        /*0034*/ 	.byte	0x00, 0xf4, 0x21, 0x00


	//----- nvinfo : EIATTR_KPARAM_INFO
	.align		4
.L_17:
        /*0038*/ 	.byte	0x04, 0x17
        /*003a*/ 	.short	(.L_19 - .L_18)
.L_18:
        /*003c*/ 	.word	0x00000000
        /*0040*/ 	.short	0x0003
        /*0042*/ 	.short	0x0018
        /*0044*/ 	.byte	0x00, 0xf4, 0x21, 0x00


	//----- nvinfo : EIATTR_KPARAM_INFO
	.align		4
.L_19:
        /*0048*/ 	.byte	0x04, 0x17
        /*004a*/ 	.short	(.L_21 - .L_20)
.L_20:
        /*004c*/ 	.word	0x00000000
        /*0050*/ 	.short	0x0002
        /*0052*/ 	.short	0x0010
        /*0054*/ 	.byte	0x00, 0xf4, 0x21, 0x00


	//----- nvinfo : EIATTR_KPARAM_INFO
	.align		4
.L_21:
        /*0058*/ 	.byte	0x04, 0x17
        /*005a*/ 	.short	(.L_23 - .L_22)
.L_22:
        /*005c*/ 	.word	0x00000000
        /*0060*/ 	.short	0x0001
        /*0062*/ 	.short	0x0008
        /*0064*/ 	.byte	0x00, 0xf4, 0x21, 0x00


	//----- nvinfo : EIATTR_KPARAM_INFO
	.align		4
.L_23:
        /*0068*/ 	.byte	0x04, 0x17
        /*006a*/ 	.short	(.L_25 - .L_24)
.L_24:
        /*006c*/ 	.word	0x00000000
        /*0070*/ 	.short	0x0000
        /*0072*/ 	.short	0x0000
        /*0074*/ 	.byte	0x00, 0xf4, 0x21, 0x00


	//----- nvinfo : EIATTR_SPARSE_MMA_MASK
	.align		4
.L_25:
        /*0078*/ 	.byte	0x03, 0x50
        /*007a*/ 	.short	0x0000


	//----- nvinfo : EIATTR_MAXREG_COUNT
	.align		4
        /*007c*/ 	.byte	0x03, 0x1b
        /*007e*/ 	.short	0x00ff


	//----- nvinfo : EIATTR_EXIT_INSTR_OFFSETS
	.align		4
        /*0080*/ 	.byte	0x04, 0x1c
        /*0082*/ 	.short	(.L_27 - .L_26)


	//   ....[0]....
.L_26:
        /*0084*/ 	.word	0x00000390


	//----- nvinfo : EIATTR_REQNTID
	.align		4
.L_27:
        /*0088*/ 	.byte	0x04, 0x10
        /*008a*/ 	.short	(.L_29 - .L_28)
.L_28:
        /*008c*/ 	.word	0x00000080
        /*0090*/ 	.word	0x00000001
        /*0094*/ 	.word	0x00000001


	//----- nvinfo : EIATTR_CBANK_PARAM_SIZE
	.align		4
.L_29:
        /*0098*/ 	.byte	0x03, 0x19
        /*009a*/ 	.short	0x0034


	//----- nvinfo : EIATTR_PARAM_CBANK
	.align		4
        /*009c*/ 	.byte	0x04, 0x0a
        /*009e*/ 	.short	(.L_31 - .L_30)
	.align		4
.L_30:
        /*00a0*/ 	.word	index@(.nv.constant0.triton_poi_fused__native_batch_norm_legit_no_training_27)
        /*00a4*/ 	.short	0x0210
        /*00a6*/ 	.short	0x0034


	//----- nvinfo : EIATTR_SW_WAR
	.align		4
.L_31:
        /*00a8*/ 	.byte	0x04, 0x36
        /*00aa*/ 	.short	(.L_33 - .L_32)
.L_32:
        /*00ac*/ 	.word	0x00000008
.L_33:


//--------------------- .nv.callgraph             --------------------------
	.section	.nv.callgraph,"",@"SHT_CUDA_CALLGRAPH"
	.align	4
	.sectionentsize	8
	.align		4
        /*0000*/ 	.word	0x00000000
	.align		4
        /*0004*/ 	.word	0xffffffff
	.align		4
        /*0008*/ 	.word	0x00000000
	.align		4
        /*000c*/ 	.word	0xfffffffe
	.align		4
        /*0010*/ 	.word	0x00000000
	.align		4
        /*0014*/ 	.word	0xfffffffd
	.align		4
        /*0018*/ 	.word	0x00000000
	.align		4
        /*001c*/ 	.word	0xfffffffc


//--------------------- .nv.constant4             --------------------------
	.section	.nv.constant4,"a",@progbits
	.align	8
	.align		8
.nv.constant4:
        /*0000*/ 	.dword	_$_str
	.align		8
        /*0008*/ 	.dword	_$_str_$_2


//--------------------- .text.triton_poi_fused__native_batch_norm_legit_no_training_27 --------------------------
	.section	.text.triton_poi_fused__native_batch_norm_legit_no_training_27,"ax",@progbits
	.align	128
        .global         triton_poi_fused__native_batch_norm_legit_no_training_27
        .type           triton_poi_fused__native_batch_norm_legit_no_training_27,@function
        .size           triton_poi_fused__native_batch_norm_legit_no_training_27,(.L_x_1 - triton_poi_fused__native_batch_norm_legit_no_training_27)
        .other          triton_poi_fused__native_batch_norm_legit_no_training_27,@"STO_CUDA_ENTRY STV_DEFAULT"
triton_poi_fused__native_batch_norm_legit_no_training_27:
.text.triton_poi_fused__native_batch_norm_legit_no_training_27:
[----:B------:R-:W-:Y:S01]  /*0000*/  LDC R1, c[0x0][0x28] ;  /* 0x00000a00ff017b82 */ /* 0x000fe20000000800 */
[----:B------:R-:W1:Y:S07]  /*0010*/  S2R R0, SR_TID.X ;  /* 0x0000000000007919 */ /* 0x000e6e0000002100 */
[----:B------:R-:W2:Y:S01]  /*0020*/  LDC.64 R2, c[0x0][0x220] ;  /* 0x00008800ff027b82 */ /* 0x000ea20000000a00 */
[----:B------:R-:W-:Y:S01]  /*0030*/  ULDC.64 UR4, c[0x0][0x208] ;  /* 0x0000820000047ab9 */ /* 0x000fe20000000a00 */
[----:B------:R-:W3:Y:S06]  /*0040*/  S2R R7, SR_CTAID.X ;  /* 0x0000000000077919 */ /* 0x000eec0000002500 */
[----:B------:R-:W4:Y:S08]  /*0050*/  LDC.64 R8, c[0x0][0x228] ;  /* 0x00008a00ff087b82 */ /* 0x000f300000000a00 */
[----:B------:R-:W5:Y:S01]  /*0060*/  LDC.64 R10, c[0x0][0x230] ;  /* 0x00008c00ff0a7b82 */ /* 0x000f620000000a00 */
[----:B-1----:R-:W-:-:S02]  /*0070*/  SHF.L.U32 R0, R0, 0x1, RZ ;  /* 0x0000000100007819 */ /* 0x002fc400000006ff */
[----:B---3--:R-:W-:Y:S02]  /*0080*/  SHF.R.S32.HI R5, RZ, 0x17, R7 ;  /* 0x00000017ff057819 */ /* 0x008fe40000011407 */
[----:B------:R-:W-:Y:S02]  /*0090*/  LOP3.LUT R0, R0, 0xfe, RZ, 0xc0, !PT ;  /* 0x000000fe00007812 */ /* 0x000fe400078ec0ff */
[----:B------:R-:W-:Y:S02]  /*00a0*/  SGXT R5, R5, 0x1 ;  /* 0x000000010505781a */ /* 0x000fe40000000200 */
[----:B------:R-:W-:Y:S02]  /*00b0*/  LEA R0, R7, R0, 0x8 ;  /* 0x0000000007007211 */ /* 0x000fe400078e40ff */
[----:B------:R-:W1:Y:S02]  /*00c0*/  LDC.64 R6, c[0x0][0x218] ;  /* 0x00008600ff067b82 */ /* 0x000e640000000a00 */
[----:B------:R-:W-:-:S04]  /*00d0*/  LEA.HI R5, R5, R0, RZ, 0x8 ;  /* 0x0000000005057211 */ /* 0x000fc800078f40ff */
[----:B------:R-:W-:-:S04]  /*00e0*/  LOP3.LUT R5, R5, 0xffffff00, RZ, 0xc0, !PT ;  /* 0xffffff0005057812 */ /* 0x000fc800078ec0ff */
[----:B------:R-:W-:Y:S02]  /*00f0*/  IADD3 R13, R0, -R5, RZ ;  /* 0x80000005000d7210 */ /* 0x000fe40007ffe0ff */
[----:B------:R-:W3:Y:S03]  /*0100*/  LDC.64 R4, c[0x0][0x210] ;  /* 0x00008400ff047b82 */ /* 0x000ee60000000a00 */
[----:B--2---:R-:W-:-:S06]  /*0110*/  IMAD.WIDE R2, R13, 0x4, R2 ;  /* 0x000000040d027825 */ /* 0x004fcc00078e0202 */
[----:B------:R-:W2:Y:S01]  /*0120*/  LDG.E.EL.64 R2, desc[UR4][R2.64] ;  /* 0x0000000402027981 */ /* 0x000ea2000c2e1b00 */
[----:B-1----:R-:W-:-:S06]  /*0130*/  IMAD.WIDE R6, R13, 0x4, R6 ;  /* 0x000000040d067825 */ /* 0x002fcc00078e0206 */
[----:B------:R-:W2:Y:S01]  /*0140*/  LDG.E.EL.64 R6, desc[UR4][R6.64] ;  /* 0x0000000406067981 */ /* 0x000ea2000c2e1b00 */
[----:B---3--:R-:W-:-:S06]  /*0150*/  IMAD.WIDE R4, R0, 0x4, R4 ;  /* 0x0000000400047825 */ /* 0x008fcc00078e0204 */
[----:B------:R-:W3:Y:S01]  /*0160*/  LDG.E.64 R4, desc[UR4][R4.64] ;  /* 0x0000000404047981 */ /* 0x000ee2000c1e1b00 */
[----:B----4-:R-:W-:-:S04]  /*0170*/  IMAD.WIDE R8, R13, 0x4, R8 ;  /* 0x000000040d087825 */ /* 0x010fc800078e0208 */
[----:B-----5:R-:W-:Y:S02]  /*0180*/  IMAD.WIDE R10, R13, 0x4, R10 ;  /* 0x000000040d0a7825 */ /* 0x020fe400078e020a */
[----:B------:R-:W4:Y:S04]  /*0190*/  LDG.E.EL.64 R8, desc[UR4][R8.64] ;  /* 0x0000000408087981 */ /* 0x000f28000c2e1b00 */
[----:B------:R-:W4:Y:S01]  /*01a0*/  LDG.E.EL.64 R10, desc[UR4][R10.64] ;  /* 0x000000040a0a7981 */ /* 0x000f22000c2e1b00 */
[----:B------:R-:W-:Y:S01]  /*01b0*/  HFMA2.MMA R15, -RZ, RZ, 1.625, 0 ;  /* 0x3e800000ff0f7435 */ /* 0x000fe200000001ff */
[----:B--2---:R-:W-:Y:S01]  /*01c0*/  FADD R2, R2, 9.9999997473787516356e-06 ;  /* 0x3727c5ac02027421 */ /* 0x004fe20000000000 */
[----:B------:R-:W-:-:S03]  /*01d0*/  FADD R12, R3, 9.9999997473787516356e-06 ;  /* 0x3727c5ac030c7421 */ /* 0x000fc60000000000 */
[----:B------:R1:W2:Y:S08]  /*01e0*/  MUFU.SQRT R13, R2 ;  /* 0x00000002000d7308 */ /* 0x0002b00000002000 */
[----:B------:R-:W5:Y:S01]  /*01f0*/  MUFU.SQRT R14, R12 ;  /* 0x0000000c000e7308 */ /* 0x000f620000002000 */
[----:B-1----:R-:W1:Y:S01]  /*0200*/  LDC.64 R2, c[0x0][0x238] ;  /* 0x00008e00ff027b82 */ /* 0x002e620000000a00 */
[----:B--2---:R-:W-:-:S02]  /*0210*/  FSETP.GT.AND P0, PT, R13, 8.50705917302346158658e+37, PT ;  /* 0x7e8000000d00780b */ /* 0x004fc40003f04000 */
[----:B------:R-:W-:Y:S02]  /*0220*/  FSETP.GEU.AND P2, PT, R13, 1.175494350822287508e-38, PT ;  /* 0x008000000d00780b */ /* 0x000fe40003f4e000 */
[C---:B-----5:R-:W-:Y:S02]  /*0230*/  FSETP.GT.AND P1, PT, R14.reuse, 8.50705917302346158658e+37, PT ;  /* 0x7e8000000e00780b */ /* 0x060fe40003f24000 */
[----:B------:R-:W-:-:S07]  /*0240*/  FSETP.GEU.AND P3, PT, R14, 1.175494350822287508e-38, PT ;  /* 0x008000000e00780b */ /* 0x000fce0003f6e000 */
[----:B------:R-:W-:-:S04]  /*0250*/  @P0 FMUL R13, R13, 0.25 ;  /* 0x3e8000000d0d0820 */ /* 0x000fc80000400000 */
[----:B------:R-:W-:Y:S01]  /*0260*/  @!P2 FMUL R13, R13, 16777216 ;  /* 0x4b8000000d0da820 */ /* 0x000fe20000400000 */
[----:B------:R-:W-:-:S04]  /*0270*/  @P1 FMUL R14, R14, 0.25 ;  /* 0x3e8000000e0e1820 */ /* 0x000fc80000400000 */
[----:B------:R-:W-:Y:S01]  /*0280*/  @!P3 FMUL R14, R14, 16777216 ;  /* 0x4b8000000e0eb820 */ /* 0x000fe20000400000 */
[----:B------:R-:W2:Y:S01]  /*0290*/  MUFU.RCP R13, R13 ;  /* 0x0000000d000d7308 */ /* 0x000ea20000001000 */
[----:B------:R-:W-:-:S07]  /*02a0*/  FSEL R12, R15, 1, P0 ;  /* 0x3f8000000f0c7808 */ /* 0x000fce0000000000 */
[----:B------:R-:W5:Y:S01]  /*02b0*/  MUFU.RCP R14, R14 ;  /* 0x0000000e000e7308 */ /* 0x000f620000001000 */
[----:B------:R-:W-:Y:S01]  /*02c0*/  FSEL R15, R15, 1, P1 ;  /* 0x3f8000000f0f7808 */ /* 0x000fe20000800000 */
[----:B------:R-:W-:Y:S01]  /*02d0*/  @!P2 FMUL R12, R12, 16777216 ;  /* 0x4b8000000c0ca820 */ /* 0x000fe20000400000 */
[----:B---3--:R-:W-:-:S03]  /*02e0*/  FADD R4, R4, -R6 ;  /* 0x8000000604047221 */ /* 0x008fc60000000000 */
[----:B------:R-:W-:Y:S01]  /*02f0*/  @!P3 FMUL R15, R15, 16777216 ;  /* 0x4b8000000f0fb820 */ /* 0x000fe20000400000 */
[----:B------:R-:W-:Y:S01]  /*0300*/  FADD R5, R5, -R7 ;  /* 0x8000000705057221 */ /* 0x000fe20000000000 */
[----:B--2---:R-:W-:Y:S02]  /*0310*/  FMUL R13, R13, R12 ;  /* 0x0000000c0d0d7220 */ /* 0x004fe40000400000 */
[----:B-----5:R-:W-:Y:S02]  /*0320*/  FMUL R6, R14, R15 ;  /* 0x0000000f0e067220 */ /* 0x020fe40000400000 */
[----:B------:R-:W-:Y:S02]  /*0330*/  FMUL R13, R4, R13 ;  /* 0x0000000d040d7220 */ /* 0x000fe40000400000 */
[----:B------:R-:W-:Y:S01]  /*0340*/  FMUL R6, R5, R6 ;  /* 0x0000000605067220 */ /* 0x000fe20000400000 */
[----:B-1----:R-:W-:-:S04]  /*0350*/  IMAD.WIDE R2, R0, 0x4, R2 ;  /* 0x0000000400027825 */ /* 0x002fc800078e0202 */
[----:B----4-:R-:W-:Y:S01]  /*0360*/  FFMA R8, R8, R13, R10 ;  /* 0x0000000d08087223 */ /* 0x010fe2000000000a */
[----:B------:R-:W-:-:S05]  /*0370*/  FFMA R9, R9, R6, R11 ;  /* 0x0000000609097223 */ /* 0x000fca000000000b */
[----:B------:R-:W-:Y:S01]  /*0380*/  STG.E.64 desc[UR4][R2.64], R8 ;  /* 0x0000000802007986 */ /* 0x000fe2000c101b04 */
[----:B------:R-:W-:Y:S05]  /*0390*/  EXIT ;  /* 0x000000000000794d */ /* 0x000fea0003800000 */
.L_x_0:
[----:B------:R-:W-:-:S00]  /*03a0*/  BRA `(.L_x_0) ;  /* 0xfffffffc00fc7947 */ /* 0x000fc0000383ffff */
[----:B------:R-:W-:-:S00]  /*03b0*/  NOP ;  /* 0x0000000000007918 */ /* 0x000fc00000000000 */
        /* <DEDUP_REMOVED lines=12> */
.L_x_1:


//--------------------- .nv.global.init           --------------------------
	.section	.nv.global.init,"aw",@progbits
.nv.global.init:
	.type		_$_str,@object
	.size		_$_str,(_$_str_$_2 - _$_str)
_$_str:
        /*0000*/ 	.byte	0x5f, 0x5f, 0x43, 0x55, 0x44, 0x41, 0x5f, 0x46, 0x54, 0x5a, 0x00
	.type		_$_str_$_2,@object
	.size		_$_str_$_2,(.L_1 - _$_str_$_2)
_$_str_$_2:
        /*000b*/ 	.byte	0x5f, 0x5f, 0x43, 0x55, 0x44, 0x41, 0x5f, 0x50, 0x52, 0x45, 0x43, 0x5f, 0x53, 0x51, 0x52, 0x54
        /*001b*/ 	.byte	0x00
.L_1:


//--------------------- .nv.constant0.triton_poi_fused__native_batch_norm_legit_no_training_27 --------------------------
	.section	.nv.constant0.triton_poi_fused__native_batch_norm_legit_no_training_27,"a",@progbits
	.sectionflags	@""
	.align	4
.nv.constant0.triton_poi_fused__native_batch_norm_legit_no_training_27:
	.zero		580
